	.headerflags	@"EF_CUDA_TEXMODE_UNIFIED EF_CUDA_64BIT_ADDRESS EF_CUDA_ACCELERATORS EF_CUDA_SM90 EF_CUDA_VIRTUAL_SM(EF_CUDA_SM90)"
	.elftype	@"ET_EXEC"


//--------------------- .nv.info                  --------------------------
	.section	.nv.info,"",@"SHT_CUDA_INFO"
	.align	4


	//----- nvinfo : EIATTR_REGCOUNT
	.align		4
        /*0000*/ 	.byte	0x04, 0x2f
        /*0002*/ 	.short	(.L_3 - .L_2)
	.align		4
.L_2:
        /*0004*/ 	.word	index@(triton_poi_fused__native_batch_norm_legit_no_training_avg_pool2d_relu_10)
        /*0008*/ 	.word	0x00000020


	//----- nvinfo : EIATTR_MIN_STACK_SIZE
	.align		4
.L_3:
        /*000c*/ 	.byte	0x04, 0x12
        /*000e*/ 	.short	(.L_5 - .L_4)
	.align		4
.L_4:
        /*0010*/ 	.word	index@(triton_poi_fused__native_batch_norm_legit_no_training_avg_pool2d_relu_10)
        /*0014*/ 	.word	0x00000000


	//----- nvinfo : EIATTR_FRAME_SIZE
	.align		4
.L_5:
        /*0018*/ 	.byte	0x04, 0x11
        /*001a*/ 	.short	(.L_7 - .L_6)
	.align		4
.L_6:
        /*001c*/ 	.word	index@(triton_poi_fused__native_batch_norm_legit_no_training_avg_pool2d_relu_10)
        /*0020*/ 	.word	0x00000000


	//----- nvinfo : EIATTR_MIN_STACK_SIZE
	.align		4
.L_7:
        /*0024*/ 	.byte	0x04, 0x12
        /*0026*/ 	.short	(.L_9 - .L_8)
	.align		4
.L_8:
        /*0028*/ 	.word	index@(triton_poi_fused__native_batch_norm_legit_no_training_avg_pool2d_relu_10)
        /*002c*/ 	.word	0x00000000
.L_9:


//--------------------- .nv.info.triton_poi_fused__native_batch_norm_legit_no_training_avg_pool2d_relu_10 --------------------------
	.section	.nv.info.triton_poi_fused__native_batch_norm_legit_no_training_avg_pool2d_relu_10,"",@"SHT_CUDA_INFO"
	.sectionflags	@""
	.align	4


	//----- nvinfo : EIATTR_CUDA_API_VERSION
	.align		4
        /*0000*/ 	.byte	0x04, 0x37
        /*0002*/ 	.short	(.L_11 - .L_10)
.L_10:
        /*0004*/ 	.word	0x0000007c


	//----- nvinfo : EIATTR_KPARAM_INFO
	.align		4
.L_11:
        /*0008*/ 	.byte	0x04, 0x17
        /*000a*/ 	.short	(.L_13 - .L_12)
.L_12:
        /*000c*/ 	.word	0x00000000
        /*0010*/ 	.short	0x0007
        /*0012*/ 	.short	0x0038
        /*0014*/ 	.byte	0x00, 0xf0, 0x11, 0x00


	//----- nvinfo : EIATTR_KPARAM_INFO
	.align		4
.L_13:
        /*0018*/ 	.byte	0x04, 0x17
        /*001a*/ 	.short	(.L_15 - .L_14)
.L_14:
        /*001c*/ 	.word	0x00000000
        /*0020*/ 	.short	0x0006
        /*0022*/ 	.short	0x0030
        /*0024*/ 	.byte	0x00, 0xf4, 0x21, 0x00


	//----- nvinfo : EIATTR_KPARAM_INFO
	.align		4
.L_15:
        /*0028*/ 	.byte	0x04, 0x17
        /*002a*/ 	.short	(.L_17 - .L_16)
.L_16:
        /*002c*/ 	.word	0x00000000
        /*0030*/ 	.short	0x0005
        /*0032*/ 	.short	0x0028
        /*0034*/ 	.byte	0x00, 0xf4, 0x21, 0x00


	//----- nvinfo : EIATTR_KPARAM_INFO
	.align		4
.L_17:
        /*0038*/ 	.byte	0x04, 0x17
        /*003a*/ 	.short	(.L_19 - .L_18)
.L_18:
        /*003c*/ 	.word	0x00000000
        /*0040*/ 	.short	0x0004
        /*0042*/ 	.short	0x0020
        /*0044*/ 	.byte	0x00, 0xf4, 0x21, 0x00


	//----- nvinfo : EIATTR_KPARAM_INFO
	.align		4
.L_19:
        /*0048*/ 	.byte	0x04, 0x17
        /*004a*/ 	.short	(.L_21 - .L_20)
.L_20:
        /*004c*/ 	.word	0x00000000
        /*0050*/ 	.short	0x0003
        /*0052*/ 	.short	0x0018
        /*0054*/ 	.byte	0x00, 0xf4, 0x21, 0x00


	//----- nvinfo : EIATTR_KPARAM_INFO
	.align		4
.L_21:
        /*0058*/ 	.byte	0x04, 0x17
        /*005a*/ 	.short	(.L_23 - .L_22)
.L_22:
        /*005c*/ 	.word	0x00000000
        /*0060*/ 	.short	0x0002
        /*0062*/ 	.short	0x0010
        /*0064*/ 	.byte	0x00, 0xf4, 0x21, 0x00


	//----- nvinfo : EIATTR_KPARAM_INFO
	.align		4
.L_23:
        /*0068*/ 	.byte	0x04, 0x17
        /*006a*/ 	.short	(.L_25 - .L_24)
.L_24:
        /*006c*/ 	.word	0x00000000
        /*0070*/ 	.short	0x0001
        /*0072*/ 	.short	0x0008
        /*0074*/ 	.byte	0x00, 0xf4, 0x21, 0x00


	//----- nvinfo : EIATTR_KPARAM_INFO
	.align		4
.L_25:
        /*0078*/ 	.byte	0x04, 0x17
        /*007a*/ 	.short	(.L_27 - .L_26)
.L_26:
        /*007c*/ 	.word	0x00000000
        /*0080*/ 	.short	0x0000
        /*0082*/ 	.short	0x0000
        /*0084*/ 	.byte	0x00, 0xf4, 0x21, 0x00


	//----- nvinfo : EIATTR_SPARSE_MMA_MASK
	.align		4
.L_27:
        /*0088*/ 	.byte	0x03, 0x50
        /*008a*/ 	.short	0x0000


	//----- nvinfo : EIATTR_MAXREG_COUNT
	.align		4
        /*008c*/ 	.byte	0x03, 0x1b
        /*008e*/ 	.short	0x00ff


	//----- nvinfo : EIATTR_EXIT_INSTR_OFFSETS
	.align		4
        /*0090*/ 	.byte	0x04, 0x1c
        /*0092*/ 	.short	(.L_29 - .L_28)


	//   ....[0]....
.L_28:
        /*0094*/ 	.word	0x00000770


	//   ....[1]....
        /*0098*/ 	.word	0x00000790


	//----- nvinfo : EIATTR_REQNTID
	.align		4
.L_29:
        /*009c*/ 	.byte	0x04, 0x10
        /*009e*/ 	.short	(.L_31 - .L_30)
.L_30:
        /*00a0*/ 	.word	0x00000080
        /*00a4*/ 	.word	0x00000001
        /*00a8*/ 	.word	0x00000001


	//----- nvinfo : EIATTR_CBANK_PARAM_SIZE
	.align		4
.L_31:
        /*00ac*/ 	.byte	0x03, 0x19
        /*00ae*/ 	.short	0x003c


	//----- nvinfo : EIATTR_PARAM_CBANK
	.align		4
        /*00b0*/ 	.byte	0x04, 0x0a
        /*00b2*/ 	.short	(.L_33 - .L_32)
	.align		4
.L_32:
        /*00b4*/ 	.word	index@(.nv.constant0.triton_poi_fused__native_batch_norm_legit_no_training_avg_pool2d_relu_10)
        /*00b8*/ 	.short	0x0210
        /*00ba*/ 	.short	0x003c


	//----- nvinfo : EIATTR_SW_WAR
	.align		4
.L_33:
        /*00bc*/ 	.byte	0x04, 0x36
        /*00be*/ 	.short	(.L_35 - .L_34)
.L_34:
        /*00c0*/ 	.word	0x00000008
.L_35:


//--------------------- .nv.callgraph             --------------------------
	.section	.nv.callgraph,"",@"SHT_CUDA_CALLGRAPH"
	.align	4
	.sectionentsize	8
	.align		4
        /*0000*/ 	.word	0x00000000
	.align		4
        /*0004*/ 	.word	0xffffffff
	.align		4
        /*0008*/ 	.word	0x00000000
	.align		4
        /*000c*/ 	.word	0xfffffffe
	.align		4
        /*0010*/ 	.word	0x00000000
	.align		4
        /*0014*/ 	.word	0xfffffffd
	.align		4
        /*0018*/ 	.word	0x00000000
	.align		4
        /*001c*/ 	.word	0xfffffffc


//--------------------- .nv.constant4             --------------------------
	.section	.nv.constant4,"a",@progbits
	.align	8
	.align		8
.nv.constant4:
        /*0000*/ 	.dword	_$_str
	.align		8
        /*0008*/ 	.dword	_$_str_$_2


//--------------------- .text.triton_poi_fused__native_batch_norm_legit_no_training_avg_pool2d_relu_10 --------------------------
	.section	.text.triton_poi_fused__native_batch_norm_legit_no_training_avg_pool2d_relu_10,"ax",@progbits
	.align	128
        .global         triton_poi_fused__native_batch_norm_legit_no_training_avg_pool2d_relu_10
        .type           triton_poi_fused__native_batch_norm_legit_no_training_avg_pool2d_relu_10,@function
        .size           triton_poi_fused__native_batch_norm_legit_no_training_avg_pool2d_relu_10,(.L_x_1 - triton_poi_fused__native_batch_norm_legit_no_training_avg_pool2d_relu_10)
        .other          triton_poi_fused__native_batch_norm_legit_no_training_avg_pool2d_relu_10,@"STO_CUDA_ENTRY STV_DEFAULT"
triton_poi_fused__native_batch_norm_legit_no_training_avg_pool2d_relu_10:
.text.triton_poi_fused__native_batch_norm_legit_no_training_avg_pool2d_relu_10:
[----:B------:R-:W0:Y:S01]  /*0000*/  LDC R1, c[0x0][0x28] ;  /* 0x00000a00ff017b82 */ /* 0x000e220000000800 */
[----:B------:R-:W1:Y:S07]  /*0010*/  S2R R0, SR_TID.X ;  /* 0x0000000000007919 */ /* 0x000e6e0000002100 */
[----:B------:R-:W2:Y:S01]  /*0020*/  LDC.64 R4, c[0x0][0x220] ;  /* 0x00008800ff047b82 */ /* 0x000ea20000000a00 */
[----:B------:R-:W-:Y:S02]  /*0030*/  CS2R R22, SRZ ;  /* 0x0000000000167805 */ /* 0x000fe4000001ff00 */
[----:B------:R-:W-:Y:S01]  /*0040*/  CS2R R20, SRZ ;  /* 0x0000000000147805 */ /* 0x000fe2000001ff00 */
[----:B------:R-:W3:Y:S01]  /*0050*/  S2R R3, SR_CTAID.X ;  /* 0x0000000000037919 */ /* 0x000ee20000002500 */
[----:B------:R-:W-:Y:S01]  /*0060*/  ULDC.64 UR4, c[0x0][0x208] ;  /* 0x0000820000047ab9 */ /* 0x000fe20000000a00 */
[----:B-1----:R-:W-:-:S02]  /*0070*/  SHF.L.U32 R0, R0, 0x1, RZ ;  /* 0x0000000100007819 */ /* 0x002fc400000006ff */
[----:B---3--:R-:W-:Y:S02]  /*0080*/  SHF.R.S32.HI R11, RZ, 0x17, R3 ;  /* 0x00000017ff0b7819 */ /* 0x008fe40000011403 */
[----:B------:R-:W-:Y:S02]  /*0090*/  LOP3.LUT R0, R0, 0xfe, RZ, 0xc0, !PT ;  /* 0x000000fe00007812 */ /* 0x000fe400078ec0ff */
[----:B------:R-:W-:Y:S02]  /*00a0*/  SGXT R11, R11, 0x1 ;  /* 0x000000010b0b781a */ /* 0x000fe40000000200 */
[----:B------:R-:W-:-:S04]  /*00b0*/  LEA R18, R3, R0, 0x8 ;  /* 0x0000000003127211 */ /* 0x000fc800078e40ff */
[----:B------:R-:W-:Y:S02]  /*00c0*/  LEA.HI R0, R11, R18, RZ, 0x6 ;  /* 0x000000120b007211 */ /* 0x000fe400078f30ff */
[----:B------:R-:W-:Y:S02]  /*00d0*/  ISETP.GE.AND P0, PT, R18, 0x4400, PT ;  /* 0x000044001200780c */ /* 0x000fe40003f06270 */
[----:B------:R-:W-:-:S05]  /*00e0*/  SHF.R.S32.HI R0, RZ, 0x6, R0 ;  /* 0x00000006ff007819 */ /* 0x000fca0000011400 */
[----:B------:R-:W-:-:S05]  /*00f0*/  IMAD.HI R2, R0, 0x78787879, RZ ;  /* 0x7878787900027827 */ /* 0x000fca00078e02ff */
[----:B------:R-:W-:-:S04]  /*0100*/  SHF.R.U32.HI R3, RZ, 0x1f, R2 ;  /* 0x0000001fff037819 */ /* 0x000fc80000011602 */
[----:B------:R-:W-:-:S05]  /*0110*/  LEA.HI.SX32 R3, R2, R3, 0x1b ;  /* 0x0000000302037211 */ /* 0x000fca00078fdaff */
[----:B------:R-:W-:Y:S01]  /*0120*/  IMAD R27, R3, -0x44, R0 ;  /* 0xffffffbc031b7824 */ /* 0x000fe200078e0200 */
[----:B------:R-:W-:Y:S01]  /*0130*/  SHF.R.S32.HI R7, RZ, 0x1f, R18 ;  /* 0x0000001fff077819 */ /* 0x000fe20000011412 */
[----:B------:R-:W1:Y:S02]  /*0140*/  LDC.64 R2, c[0x0][0x210] ;  /* 0x00008400ff027b82 */ /* 0x000e640000000a00 */
[----:B--2---:R-:W-:-:S05]  /*0150*/  IMAD.WIDE R4, R27, 0x4, R4 ;  /* 0x000000041b047825 */ /* 0x004fca00078e0204 */
[----:B------:R-:W2:Y:S04]  /*0160*/  @!P0 LDG.E.EL R23, desc[UR4][R4.64] ;  /* 0x0000000404178981 */ /* 0x000ea8000c2e1900 */
[----:B------:R3:W4:Y:S01]  /*0170*/  @!P0 LDG.E.EL R21, desc[UR4][R4.64] ;  /* 0x0000000404158981 */ /* 0x000722000c2e1900 */
[----:B------:R-:W-:Y:S01]  /*0180*/  LEA.HI R7, R7, R18, RZ, 0x3 ;  /* 0x0000001207077211 */ /* 0x000fe200078f18ff */
[----:B------:R-:W-:-:S03]  /*0190*/  VIADD R0, R18, 0x1 ;  /* 0x0000000112007836 */ /* 0x000fc60000000000 */
[C---:B------:R-:W-:Y:S02]  /*01a0*/  LOP3.LUT R9, R7.reuse, 0x7ffffff8, RZ, 0xc0, !PT ;  /* 0x7ffffff807097812 */ /* 0x040fe400078ec0ff */
[----:B------:R-:W-:Y:S02]  /*01b0*/  SHF.L.U32 R7, R7, 0x2, RZ ;  /* 0x0000000207077819 */ /* 0x000fe400000006ff */
[----:B------:R-:W-:Y:S01]  /*01c0*/  IADD3 R9, R18, -R9, RZ ;  /* 0x8000000912097210 */ /* 0x000fe20007ffe0ff */
[----:B------:R-:W-:Y:S01]  /*01d0*/  HFMA2.MMA R19, -RZ, RZ, 0, 0 ;  /* 0x00000000ff137435 */ /* 0x000fe200000001ff */
[----:B------:R-:W-:Y:S02]  /*01e0*/  LOP3.LUT R6, R7, 0xffffffe0, RZ, 0xc0, !PT ;  /* 0xffffffe007067812 */ /* 0x000fe400078ec0ff */
[----:B------:R-:W-:Y:S02]  /*01f0*/  CS2R R24, SRZ ;  /* 0x0000000000187805 */ /* 0x000fe4000001ff00 */
[----:B------:R-:W-:Y:S01]  /*0200*/  LEA.HI R11, R11, R0, RZ, 0x3 ;  /* 0x000000000b0b7211 */ /* 0x000fe200078f18ff */
[----:B---3--:R-:W3:Y:S01]  /*0210*/  LDC.64 R4, c[0x0][0x228] ;  /* 0x00008a00ff047b82 */ /* 0x008ee20000000a00 */
[----:B------:R-:W-:-:S02]  /*0220*/  IMAD R29, R9, 0x2, R6 ;  /* 0x00000002091d7824 */ /* 0x000fc400078e0206 */
[----:B------:R-:W-:-:S05]  /*0230*/  LOP3.LUT R11, R11, 0x7ffffff8, RZ, 0xc0, !PT ;  /* 0x7ffffff80b0b7812 */ /* 0x000fca00078ec0ff */
[----:B------:R-:W5:Y:S01]  /*0240*/  LDC.64 R8, c[0x0][0x218] ;  /* 0x00008600ff087b82 */ /* 0x000f620000000a00 */
[----:B------:R-:W-:-:S04]  /*0250*/  IADD3 R11, R0, -R11, RZ ;  /* 0x8000000b000b7210 */ /* 0x000fc80007ffe0ff */
[----:B------:R-:W-:Y:S02]  /*0260*/  LEA R15, R11, R6, 0x1 ;  /* 0x000000060b0f7211 */ /* 0x000fe400078e08ff */
[----:B------:R-:W-:Y:S01]  /*0270*/  IADD3 R11, R29, 0x10, RZ ;  /* 0x000000101d0b7810 */ /* 0x000fe20007ffe0ff */
[----:B------:R-:W3:Y:S01]  /*0280*/  LDC.64 R6, c[0x0][0x230] ;  /* 0x00008c00ff067b82 */ /* 0x000ee20000000a00 */
[----:B-1----:R-:W-:-:S04]  /*0290*/  IMAD.WIDE R12, R29, 0x4, R2 ;  /* 0x000000041d0c7825 */ /* 0x002fc800078e0202 */
[--C-:B------:R-:W-:Y:S01]  /*02a0*/  IMAD.WIDE R10, R11, 0x4, R2.reuse ;  /* 0x000000040b0a7825 */ /* 0x100fe200078e0202 */
[----:B------:R-:W4:Y:S03]  /*02b0*/  @!P0 LDG.E.EL R25, desc[UR4][R12.64] ;  /* 0x000000040c198981 */ /* 0x000f26000c2e1900 */
[----:B------:R-:W-:Y:S01]  /*02c0*/  VIADD R14, R29, 0x11 ;  /* 0x000000111d0e7836 */ /* 0x000fe20000000000 */
[----:B------:R-:W-:Y:S01]  /*02d0*/  IADD3 R29, R15, 0x10, RZ ;  /* 0x000000100f1d7810 */ /* 0x000fe20007ffe0ff */
[----:B------:R-:W-:Y:S01]  /*02e0*/  IMAD.MOV.U32 R0, RZ, RZ, RZ ;  /* 0x000000ffff007224 */ /* 0x000fe200078e00ff */
[----:B------:R1:W4:Y:S01]  /*02f0*/  @!P0 LDG.E.EL R22, desc[UR4][R12.64+0x4] ;  /* 0x000004040c168981 */ /* 0x000322000c2e1900 */
[----:B------:R-:W-:Y:S01]  /*0300*/  IMAD.WIDE R16, R15, 0x4, R2 ;  /* 0x000000040f107825 */ /* 0x000fe200078e0202 */
[----:B------:R-:W-:Y:S01]  /*0310*/  HFMA2.MMA R28, -RZ, RZ, 0, 0 ;  /* 0x00000000ff1c7435 */ /* 0x000fe200000001ff */
[----:B------:R-:W-:Y:S01]  /*0320*/  MOV R26, RZ ;  /* 0x000000ff001a7202 */ /* 0x000fe20000000f00 */
[----:B------:R1:W4:Y:S01]  /*0330*/  @!P0 LDG.E.EL R20, desc[UR4][R10.64] ;  /* 0x000000040a148981 */ /* 0x000322000c2e1900 */
[----:B-----5:R-:W-:-:S03]  /*0340*/  IMAD.WIDE R8, R27, 0x4, R8 ;  /* 0x000000041b087825 */ /* 0x020fc600078e0208 */
[----:B------:R-:W5:Y:S01]  /*0350*/  @!P0 LDG.E.EL R0, desc[UR4][R16.64] ;  /* 0x0000000410008981 */ /* 0x000f62000c2e1900 */
[----:B-1----:R-:W-:-:S03]  /*0360*/  IMAD.WIDE R12, R14, 0x4, R2 ;  /* 0x000000040e0c7825 */ /* 0x002fc600078e0202 */
[----:B------:R1:W5:Y:S01]  /*0370*/  @!P0 LDG.E.EL R19, desc[UR4][R16.64+0x4] ;  /* 0x0000040410138981 */ /* 0x000362000c2e1900 */
[----:B0-----:R-:W-:Y:S02]  /*0380*/  VIADD R11, R15, 0x11 ;  /* 0x000000110f0b7836 */ /* 0x001fe40000000000 */
[--C-:B------:R-:W-:Y:S01]  /*0390*/  IMAD.WIDE R14, R29, 0x4, R2.reuse ;  /* 0x000000041d0e7825 */ /* 0x100fe200078e0202 */
[----:B------:R-:W5:Y:S03]  /*03a0*/  @!P0 LDG.E.EL R28, desc[UR4][R8.64] ;  /* 0x00000004081c8981 */ /* 0x000f66000c2e1900 */
[----:B------:R-:W-:Y:S01]  /*03b0*/  IMAD.WIDE R2, R11, 0x4, R2 ;  /* 0x000000040b027825 */ /* 0x000fe200078e0202 */
[----:B------:R-:W5:Y:S01]  /*03c0*/  @!P0 LDG.E.EL R26, desc[UR4][R14.64] ;  /* 0x000000040e1a8981 */ /* 0x000f62000c2e1900 */
[----:B-1----:R-:W-:-:S03]  /*03d0*/  CS2R R16, SRZ ;  /* 0x0000000000107805 */ /* 0x002fc6000001ff00 */
[----:B------:R0:W5:Y:S04]  /*03e0*/  @!P0 LDG.E.EL R24, desc[UR4][R12.64] ;  /* 0x000000040c188981 */ /* 0x000168000c2e1900 */
[----:B------:R-:W5:Y:S04]  /*03f0*/  @!P0 LDG.E.EL R16, desc[UR4][R8.64] ;  /* 0x0000000408108981 */ /* 0x000f68000c2e1900 */
[----:B------:R1:W5:Y:S01]  /*0400*/  @!P0 LDG.E.EL R17, desc[UR4][R2.64] ;  /* 0x0000000402118981 */ /* 0x000362000c2e1900 */
[----:B------:R-:W-:Y:S02]  /*0410*/  CS2R R10, SRZ ;  /* 0x00000000000a7805 */ /* 0x000fe4000001ff00 */
[----:B0-----:R-:W-:Y:S01]  /*0420*/  CS2R R12, SRZ ;  /* 0x00000000000c7805 */ /* 0x001fe2000001ff00 */
[----:B---3--:R-:W-:-:S04]  /*0430*/  IMAD.WIDE R4, R27, 0x4, R4 ;  /* 0x000000041b047825 */ /* 0x008fc800078e0204 */
[----:B------:R-:W-:Y:S01]  /*0440*/  IMAD.WIDE R6, R27, 0x4, R6 ;  /* 0x000000041b067825 */ /* 0x000fe200078e0206 */
[----:B------:R-:W3:Y:S01]  /*0450*/  @!P0 LDG.E.EL R10, desc[UR4][R4.64] ;  /* 0x00000004040a8981 */ /* 0x000ee2000c2e1900 */
[----:B-1----:R-:W0:Y:S03]  /*0460*/  LDC.64 R2, c[0x0][0x238] ;  /* 0x00008e00ff027b82 */ /* 0x002e260000000a00 */
[----:B------:R1:W3:Y:S04]  /*0470*/  @!P0 LDG.E.EL R11, desc[UR4][R4.64] ;  /* 0x00000004040b8981 */ /* 0x0002e8000c2e1900 */
[----:B------:R-:W3:Y:S04]  /*0480*/  @!P0 LDG.E.EL R13, desc[UR4][R6.64] ;  /* 0x00000004060d8981 */ /* 0x000ee8000c2e1900 */
[----:B------:R0:W3:Y:S01]  /*0490*/  @!P0 LDG.E.EL R12, desc[UR4][R6.64] ;  /* 0x00000004060c8981 */ /* 0x0000e2000c2e1900 */
[----:B-1----:R-:W-:Y:S01]  /*04a0*/  MOV R4, 0x3e800000 ;  /* 0x3e80000000047802 */ /* 0x002fe20000000f00 */
[----:B0-----:R-:W-:-:S04]  /*04b0*/  IMAD.WIDE R2, R18, 0x4, R2 ;  /* 0x0000000412027825 */ /* 0x001fc800078e0202 */
[----:B--2---:R-:W-:Y:S01]  /*04c0*/  FADD R23, R23, 9.9999997473787516356e-06 ;  /* 0x3727c5ac17177421 */ /* 0x004fe20000000000 */
[----:B----4-:R-:W-:-:S03]  /*04d0*/  FADD R21, R21, 9.9999997473787516356e-06 ;  /* 0x3727c5ac15157421 */ /* 0x010fc60000000000 */
[----:B------:R-:W0:Y:S08]  /*04e0*/  MUFU.SQRT R9, R23 ;  /* 0x0000001700097308 */ /* 0x000e300000002000 */
[----:B------:R-:W1:Y:S01]  /*04f0*/  MUFU.SQRT R8, R21 ;  /* 0x0000001500087308 */ /* 0x000e620000002000 */
[C---:B0-----:R-:W-:Y:S02]  /*0500*/  FSETP.GT.AND P2, PT, R9.reuse, 8.50705917302346158658e+37, PT ;  /* 0x7e8000000900780b */ /* 0x041fe40003f44000 */
[----:B------:R-:W-:-:S02]  /*0510*/  FSETP.GEU.AND P4, PT, R9, 1.175494350822287508e-38, PT ;  /* 0x008000000900780b */ /* 0x000fc40003f8e000 */
[C---:B-1----:R-:W-:Y:S02]  /*0520*/  FSETP.GT.AND P1, PT, R8.reuse, 8.50705917302346158658e+37, PT ;  /* 0x7e8000000800780b */ /* 0x042fe40003f24000 */
[----:B------:R-:W-:-:S07]  /*0530*/  FSETP.GEU.AND P3, PT, R8, 1.175494350822287508e-38, PT ;  /* 0x008000000800780b */ /* 0x000fce0003f6e000 */
[----:B------:R-:W-:-:S04]  /*0540*/  @P2 FMUL R9, R9, 0.25 ;  /* 0x3e80000009092820 */ /* 0x000fc80000400000 */
[----:B------:R-:W-:Y:S01]  /*0550*/  @!P4 FMUL R9, R9, 16777216 ;  /* 0x4b8000000909c820 */ /* 0x000fe20000400000 */
[----:B------:R-:W-:-:S04]  /*0560*/  @P1 FMUL R8, R8, 0.25 ;  /* 0x3e80000008081820 */ /* 0x000fc80000400000 */
[----:B------:R-:W-:Y:S01]  /*0570*/  @!P3 FMUL R8, R8, 16777216 ;  /* 0x4b8000000808b820 */ /* 0x000fe20000400000 */
[----:B------:R-:W-:Y:S01]  /*0580*/  MUFU.RCP R9, R9 ;  /* 0x0000000900097308 */ /* 0x000fe20000001000 */
[----:B------:R-:W-:Y:S01]  /*0590*/  FADD R25, R22, R25 ;  /* 0x0000001916197221 */ /* 0x000fe20000000000 */
[----:B------:R-:W-:-:S06]  /*05a0*/  FSEL R15, R4, 1, P1 ;  /* 0x3f800000040f7808 */ /* 0x000fcc0000800000 */
[----:B------:R-:W0:Y:S01]  /*05b0*/  MUFU.RCP R6, R8 ;  /* 0x0000000800067308 */ /* 0x000e220000001000 */
[----:B-----5:R-:W-:Y:S01]  /*05c0*/  FADD R19, R19, R0 ;  /* 0x0000000013137221 */ /* 0x020fe20000000000 */
[----:B------:R-:W-:Y:S01]  /*05d0*/  FSEL R0, R4, 1, P2 ;  /* 0x3f80000004007808 */ /* 0x000fe20001000000 */
[----:B------:R-:W-:Y:S01]  /*05e0*/  FADD R25, R25, R20 ;  /* 0x0000001419197221 */ /* 0x000fe20000000000 */
[----:B------:R-:W1:Y:S01]  /*05f0*/  LDC.64 R4, c[0x0][0x240] ;  /* 0x00009000ff047b82 */ /* 0x000e620000000a00 */
[----:B------:R-:W-:Y:S01]  /*0600*/  @!P3 FMUL R15, R15, 16777216 ;  /* 0x4b8000000f0fb820 */ /* 0x000fe20000400000 */
[----:B------:R-:W-:Y:S01]  /*0610*/  LOP3.LUT R7, R28, 0x80000000, RZ, 0x3c, !PT ;  /* 0x800000001c077812 */ /* 0x000fe200078e3cff */
[----:B------:R-:W-:Y:S01]  /*0620*/  FADD R26, R19, R26 ;  /* 0x0000001a131a7221 */ /* 0x000fe20000000000 */
[----:B------:R-:W-:Y:S01]  /*0630*/  @!P4 FMUL R0, R0, 16777216 ;  /* 0x4b8000000000c820 */ /* 0x000fe20000400000 */
[----:B------:R-:W-:Y:S01]  /*0640*/  FADD R24, R25, R24 ;  /* 0x0000001819187221 */ /* 0x000fe20000000000 */
[----:B------:R-:W-:Y:S01]  /*0650*/  LOP3.LUT R16, R16, 0x80000000, RZ, 0x3c, !PT ;  /* 0x8000000010107812 */ /* 0x000fe200078e3cff */
[----:B------:R-:W-:Y:S01]  /*0660*/  FADD R17, R26, R17 ;  /* 0x000000111a117221 */ /* 0x000fe20000000000 */
[----:B0-----:R-:W-:Y:S01]  /*0670*/  FMUL R6, R6, R15 ;  /* 0x0000000f06067220 */ /* 0x001fe20000400000 */
[----:B------:R-:W-:Y:S01]  /*0680*/  FMUL R9, R9, R0 ;  /* 0x0000000009097220 */ /* 0x000fe20000400000 */
[----:B------:R-:W-:Y:S01]  /*0690*/  FFMA R7, R24, 0.25, R7 ;  /* 0x3e80000018077823 */ /* 0x000fe20000000007 */
[----:B------:R-:W-:-:S03]  /*06a0*/  FFMA R16, R17, 0.25, R16 ;  /* 0x3e80000011107823 */ /* 0x000fc60000000010 */
[----:B------:R-:W-:Y:S01]  /*06b0*/  FMUL R6, R7, R6 ;  /* 0x0000000607067220 */ /* 0x000fe20000400000 */
[----:B------:R-:W-:Y:S01]  /*06c0*/  FMUL R9, R16, R9 ;  /* 0x0000000910097220 */ /* 0x000fe20000400000 */
[----:B------:R-:W-:Y:S01]  /*06d0*/  FMUL R16, R24, 0.25 ;  /* 0x3e80000018107820 */ /* 0x000fe20000400000 */
[----:B------:R-:W-:Y:S01]  /*06e0*/  FMUL R17, R17, 0.25 ;  /* 0x3e80000011117820 */ /* 0x000fe20000400000 */
[----:B---3--:R-:W-:Y:S01]  /*06f0*/  FFMA R6, R6, R10, R13 ;  /* 0x0000000a06067223 */ /* 0x008fe2000000000d */
[----:B------:R-:W-:-:S04]  /*0700*/  FFMA R9, R9, R11, R12 ;  /* 0x0000000b09097223 */ /* 0x000fc8000000000c */
[----:B------:R-:W-:Y:S01]  /*0710*/  FSETP.GEU.AND P1, PT, R6, RZ, PT ;  /* 0x000000ff0600720b */ /* 0x000fe20003f2e000 */
[----:B------:R0:W-:Y:S01]  /*0720*/  @!P0 STG.E.64 desc[UR4][R2.64], R16 ;  /* 0x0000001002008986 */ /* 0x0001e2000c101b04 */
[C---:B------:R-:W-:Y:S01]  /*0730*/  FSETP.GEU.AND P2, PT, R9.reuse, RZ, PT ;  /* 0x000000ff0900720b */ /* 0x040fe20003f4e000 */
[----:B-1----:R-:W-:Y:S01]  /*0740*/  IMAD.WIDE R4, R18, 0x4, R4 ;  /* 0x0000000412047825 */ /* 0x002fe200078e0204 */
[----:B------:R-:W-:Y:S02]  /*0750*/  FSEL R6, R6, RZ, P1 ;  /* 0x000000ff06067208 */ /* 0x000fe40000800000 */
[----:B------:R-:W-:Y:S01]  /*0760*/  FSEL R7, R9, RZ, P2 ;  /* 0x000000ff09077208 */ /* 0x000fe20001000000 */
[----:B0-----:R-:W-:Y:S08]  /*0770*/  @P0 EXIT ;  /* 0x000000000000094d */ /* 0x001ff00003800000 */
[----:B------:R-:W-:Y:S01]  /*0780*/  STG.E.64 desc[UR4][R4.64], R6 ;  /* 0x0000000604007986 */ /* 0x000fe2000c101b04 */
[----:B------:R-:W-:Y:S05]  /*0790*/  EXIT ;  /* 0x000000000000794d */ /* 0x000fea0003800000 */
.L_x_0:
[----:B------:R-:W-:-:S00]  /*07a0*/  BRA `(.L_x_0) ;  /* 0xfffffffc00fc7947 */ /* 0x000fc0000383ffff */
[----:B------:R-:W-:-:S00]  /*07b0*/  NOP ;  /* 0x0000000000007918 */ /* 0x000fc00000000000 */
        /* <DEDUP_REMOVED lines=12> */
.L_x_1:


//--------------------- .nv.global.init           --------------------------
	.section	.nv.global.init,"aw",@progbits
.nv.global.init:
	.type		_$_str,@object
	.size		_$_str,(_$_str_$_2 - _$_str)
_$_str:
        /*0000*/ 	.byte	0x5f, 0x5f, 0x43, 0x55, 0x44, 0x41, 0x5f, 0x46, 0x54, 0x5a, 0x00
	.type		_$_str_$_2,@object
	.size		_$_str_$_2,(.L_1 - _$_str_$_2)
_$_str_$_2:
        /*000b*/ 	.byte	0x5f, 0x5f, 0x43, 0x55, 0x44, 0x41, 0x5f, 0x50, 0x52, 0x45, 0x43, 0x5f, 0x53, 0x51, 0x52, 0x54
        /*001b*/ 	.byte	0x00
.L_1:


//--------------------- .nv.constant0.triton_poi_fused__native_batch_norm_legit_no_training_avg_pool2d_relu_10 --------------------------
	.section	.nv.constant0.triton_poi_fused__native_batch_norm_legit_no_training_avg_pool2d_relu_10,"a",@progbits
	.sectionflags	@""
	.align	4
.nv.constant0.triton_poi_fused__native_batch_norm_legit_no_training_avg_pool2d_relu_10:
	.zero		588
